	.headerflags	@"EF_CUDA_TEXMODE_UNIFIED EF_CUDA_64BIT_ADDRESS EF_CUDA_ACCELERATORS EF_CUDA_SM90 EF_CUDA_VIRTUAL_SM(EF_CUDA_SM90)"
	.elftype	@"ET_EXEC"


//--------------------- .nv.info                  --------------------------
	.section	.nv.info,"",@"SHT_CUDA_INFO"
	.align	4


	//----- nvinfo : EIATTR_REGCOUNT
	.align		4
        /*0000*/ 	.byte	0x04, 0x2f
        /*0002*/ 	.short	(.L_1 - .L_0)
	.align		4
.L_0:
        /*0004*/ 	.word	index@(triton_poi_fused_max_pool2d_with_indices_18)
        /*0008*/ 	.word	0x00000018


	//----- nvinfo : EIATTR_MIN_STACK_SIZE
	.align		4
.L_1:
        /*000c*/ 	.byte	0x04, 0x12
        /*000e*/ 	.short	(.L_3 - .L_2)
	.align		4
.L_2:
        /*0010*/ 	.word	index@(triton_poi_fused_max_pool2d_with_indices_18)
        /*0014*/ 	.word	0x00000000


	//----- nvinfo : EIATTR_FRAME_SIZE
	.align		4
.L_3:
        /*0018*/ 	.byte	0x04, 0x11
        /*001a*/ 	.short	(.L_5 - .L_4)
	.align		4
.L_4:
        /*001c*/ 	.word	index@(triton_poi_fused_max_pool2d_with_indices_18)
        /*0020*/ 	.word	0x00000000


	//----- nvinfo : EIATTR_MIN_STACK_SIZE
	.align		4
.L_5:
        /*0024*/ 	.byte	0x04, 0x12
        /*0026*/ 	.short	(.L_7 - .L_6)
	.align		4
.L_6:
        /*0028*/ 	.word	index@(triton_poi_fused_max_pool2d_with_indices_18)
        /*002c*/ 	.word	0x00000000
.L_7:


//--------------------- .nv.info.triton_poi_fused_max_pool2d_with_indices_18 --------------------------
	.section	.nv.info.triton_poi_fused_max_pool2d_with_indices_18,"",@"SHT_CUDA_INFO"
	.sectionflags	@""
	.align	4


	//----- nvinfo : EIATTR_CUDA_API_VERSION
	.align		4
        /*0000*/ 	.byte	0x04, 0x37
        /*0002*/ 	.short	(.L_9 - .L_8)
.L_8:
        /*0004*/ 	.word	0x0000007c


	//----- nvinfo : EIATTR_KPARAM_INFO
	.align		4
.L_9:
        /*0008*/ 	.byte	0x04, 0x17
        /*000a*/ 	.short	(.L_11 - .L_10)
.L_10:
        /*000c*/ 	.word	0x00000000
        /*0010*/ 	.short	0x0004
        /*0012*/ 	.short	0x001c
        /*0014*/ 	.byte	0x00, 0xf0, 0x11, 0x00


	//----- nvinfo : EIATTR_KPARAM_INFO
	.align		4
.L_11:
        /*0018*/ 	.byte	0x04, 0x17
        /*001a*/ 	.short	(.L_13 - .L_12)
.L_12:
        /*001c*/ 	.word	0x00000000
        /*0020*/ 	.short	0x0003
        /*0022*/ 	.short	0x0018
        /*0024*/ 	.byte	0x00, 0xf0, 0x11, 0x00


	//----- nvinfo : EIATTR_KPARAM_INFO
	.align		4
.L_13:
        /*0028*/ 	.byte	0x04, 0x17
        /*002a*/ 	.short	(.L_15 - .L_14)
.L_14:
        /*002c*/ 	.word	0x00000000
        /*0030*/ 	.short	0x0002
        /*0032*/ 	.short	0x0010
        /*0034*/ 	.byte	0x00, 0xf4, 0x21, 0x00


	//----- nvinfo : EIATTR_KPARAM_INFO
	.align		4
.L_15:
        /*0038*/ 	.byte	0x04, 0x17
        /*003a*/ 	.short	(.L_17 - .L_16)
.L_16:
        /*003c*/ 	.word	0x00000000
        /*0040*/ 	.short	0x0001
        /*0042*/ 	.short	0x0008
        /*0044*/ 	.byte	0x00, 0xf4, 0x21, 0x00


	//----- nvinfo : EIATTR_KPARAM_INFO
	.align		4
.L_17:
        /*0048*/ 	.byte	0x04, 0x17
        /*004a*/ 	.short	(.L_19 - .L_18)
.L_18:
        /*004c*/ 	.word	0x00000000
        /*0050*/ 	.short	0x0000
        /*0052*/ 	.short	0x0000
        /*0054*/ 	.byte	0x00, 0xf4, 0x21, 0x00


	//----- nvinfo : EIATTR_SPARSE_MMA_MASK
	.align		4
.L_19:
        /*0058*/ 	.byte	0x03, 0x50
        /*005a*/ 	.short	0x0000


	//----- nvinfo : EIATTR_MAXREG_COUNT
	.align		4
        /*005c*/ 	.byte	0x03, 0x1b
        /*005e*/ 	.short	0x00ff


	//----- nvinfo : EIATTR_EXIT_INSTR_OFFSETS
	.align		4
        /*0060*/ 	.byte	0x04, 0x1c
        /*0062*/ 	.short	(.L_21 - .L_20)


	//   ....[0]....
.L_20:
        /*0064*/ 	.word	0x000005a0


	//   ....[1]....
        /*0068*/ 	.word	0x000005c0


	//----- nvinfo : EIATTR_REQNTID
	.align		4
.L_21:
        /*006c*/ 	.byte	0x04, 0x10
        /*006e*/ 	.short	(.L_23 - .L_22)
.L_22:
        /*0070*/ 	.word	0x00000080
        /*0074*/ 	.word	0x00000001
        /*0078*/ 	.word	0x00000001


	//----- nvinfo : EIATTR_CBANK_PARAM_SIZE
	.align		4
.L_23:
        /*007c*/ 	.byte	0x03, 0x19
        /*007e*/ 	.short	0x0020


	//----- nvinfo : EIATTR_PARAM_CBANK
	.align		4
        /*0080*/ 	.byte	0x04, 0x0a
        /*0082*/ 	.short	(.L_25 - .L_24)
	.align		4
.L_24:
        /*0084*/ 	.word	index@(.nv.constant0.triton_poi_fused_max_pool2d_with_indices_18)
        /*0088*/ 	.short	0x0210
        /*008a*/ 	.short	0x0020


	//----- nvinfo : EIATTR_SW_WAR
	.align		4
.L_25:
        /*008c*/ 	.byte	0x04, 0x36
        /*008e*/ 	.short	(.L_27 - .L_26)
.L_26:
        /*0090*/ 	.word	0x00000008
.L_27:


//--------------------- .nv.callgraph             --------------------------
	.section	.nv.callgraph,"",@"SHT_CUDA_CALLGRAPH"
	.align	4
	.sectionentsize	8
	.align		4
        /*0000*/ 	.word	0x00000000
	.align		4
        /*0004*/ 	.word	0xffffffff
	.align		4
        /*0008*/ 	.word	0x00000000
	.align		4
        /*000c*/ 	.word	0xfffffffe
	.align		4
        /*0010*/ 	.word	0x00000000
	.align		4
        /*0014*/ 	.word	0xfffffffd
	.align		4
        /*0018*/ 	.word	0x00000000
	.align		4
        /*001c*/ 	.word	0xfffffffc


//--------------------- .text.triton_poi_fused_max_pool2d_with_indices_18 --------------------------
	.section	.text.triton_poi_fused_max_pool2d_with_indices_18,"ax",@progbits
	.sectionflags	@"SHF_BARRIERS=1"
	.align	128
        .global         triton_poi_fused_max_pool2d_with_indices_18
        .type           triton_poi_fused_max_pool2d_with_indices_18,@function
        .size           triton_poi_fused_max_pool2d_with_indices_18,(.L_x_1 - triton_poi_fused_max_pool2d_with_indices_18)
        .other          triton_poi_fused_max_pool2d_with_indices_18,@"STO_CUDA_ENTRY STV_DEFAULT"
triton_poi_fused_max_pool2d_with_indices_18:
.text.triton_poi_fused_max_pool2d_with_indices_18:
[----:B------:R-:W0:Y:S02]  /*0000*/  LDC R1, c[0x0][0x28] ;  /* 0x00000a00ff017b82 */ /* 0x000e240000000800 */
[----:B------:R-:W1:Y:S01]  /*0010*/  S2R R0, SR_CTAID.Y ;  /* 0x0000000000007919 */ /* 0x000e620000002600 */
[----:B------:R-:W2:Y:S01]  /*0020*/  LDC.64 R2, c[0x0][0x210] ;  /* 0x00008400ff027b82 */ /* 0x000ea20000000a00 */
[----:B------:R-:W-:Y:S01]  /*0030*/  CS2R R10, SRZ ;  /* 0x00000000000a7805 */ /* 0x000fe2000001ff00 */
[----:B------:R-:W-:Y:S01]  /*0040*/  ULDC.64 UR6, c[0x0][0x208] ;  /* 0x0000820000067ab9 */ /* 0x000fe20000000a00 */
[----:B------:R-:W3:Y:S01]  /*0050*/  S2R R8, SR_TID.X ;  /* 0x0000000000087919 */ /* 0x000ee20000002100 */
[----:B------:R-:W4:Y:S01]  /*0060*/  S2R R4, SR_CTAID.X ;  /* 0x0000000000047919 */ /* 0x000f220000002500 */
[C---:B-1----:R-:W-:Y:S02]  /*0070*/  LEA.HI R5, R0.reuse, R0, RZ, 0x1 ;  /* 0x0000000000057211 */ /* 0x042fe400078f08ff */
[----:B------:R-:W-:Y:S02]  /*0080*/  ISETP.GE.AND P0, PT, R0, 0x10, PT ;  /* 0x000000100000780c */ /* 0x000fe40003f06270 */
[----:B------:R-:W-:Y:S01]  /*0090*/  LOP3.LUT R7, R5, 0x3ffffe, RZ, 0xc0, !PT ;  /* 0x003ffffe05077812 */ /* 0x000fe200078ec0ff */
[----:B---3--:R-:W-:-:S02]  /*00a0*/  IMAD.SHL.U32 R9, R8, 0x2, RZ ;  /* 0x0000000208097824 */ /* 0x008fc400078e00ff */
[----:B------:R-:W-:Y:S02]  /*00b0*/  IMAD.SHL.U32 R5, R5, 0x800, RZ ;  /* 0x0000080005057824 */ /* 0x000fe400078e00ff */
[----:B------:R-:W-:Y:S01]  /*00c0*/  IMAD.IADD R7, R0, 0x1, -R7 ;  /* 0x0000000100077824 */ /* 0x000fe200078e0a07 */
[----:B------:R-:W-:Y:S02]  /*00d0*/  LOP3.LUT R9, R9, 0xfe, RZ, 0xc0, !PT ;  /* 0x000000fe09097812 */ /* 0x000fe400078ec0ff */
[----:B------:R-:W-:Y:S02]  /*00e0*/  LOP3.LUT R6, R5, 0xfffff000, RZ, 0xc0, !PT ;  /* 0xfffff00005067812 */ /* 0x000fe400078ec0ff */
[----:B----4-:R-:W-:-:S03]  /*00f0*/  PRMT R5, R9, 0x6540, R4 ;  /* 0x0000654009057816 */ /* 0x010fc60000000004 */
[----:B------:R-:W-:Y:S01]  /*0100*/  IMAD R6, R7, 0x400, R6 ;  /* 0x0000040007067824 */ /* 0x000fe200078e0206 */
[----:B------:R-:W-:-:S03]  /*0110*/  ISETP.LT.AND P0, PT, R5, 0x200, !P0 ;  /* 0x000002000500780c */ /* 0x000fc60004701270 */
[----:B------:R-:W-:Y:S01]  /*0120*/  IMAD.IADD R21, R5, 0x1, R6 ;  /* 0x0000000105157824 */ /* 0x000fe200078e0206 */
[----:B------:R-:W-:-:S03]  /*0130*/  CS2R R6, SRZ ;  /* 0x0000000000067805 */ /* 0x000fc6000001ff00 */
[C---:B------:R-:W-:Y:S02]  /*0140*/  VIADD R17, R21.reuse, 0x200 ;  /* 0x0000020015117836 */ /* 0x040fe40000000000 */
[----:B--2---:R-:W-:-:S04]  /*0150*/  IMAD.WIDE R14, R21, 0x4, R2 ;  /* 0x00000004150e7825 */ /* 0x004fc800078e0202 */
[--C-:B------:R-:W-:Y:S01]  /*0160*/  IMAD.WIDE R16, R17, 0x4, R2.reuse ;  /* 0x0000000411107825 */ /* 0x100fe200078e0202 */
[----:B------:R-:W2:Y:S03]  /*0170*/  @P0 LDG.E.EL.64 R10, desc[UR6][R14.64] ;  /* 0x000000060e0a0981 */ /* 0x000ea6000c2e1b00 */
[----:B------:R-:W-:Y:S01]  /*0180*/  VIADD R19, R21, 0x800 ;  /* 0x0000080015137836 */ /* 0x000fe20000000000 */
[----:B------:R-:W2:Y:S01]  /*0190*/  @P0 LDG.E.EL.64 R6, desc[UR6][R16.64] ;  /* 0x0000000610060981 */ /* 0x000ea2000c2e1b00 */
[----:B------:R-:W-:Y:S02]  /*01a0*/  CS2R R12, SRZ ;  /* 0x00000000000c7805 */ /* 0x000fe4000001ff00 */
[----:B------:R-:W-:-:S04]  /*01b0*/  IMAD.WIDE R18, R19, 0x4, R2 ;  /* 0x0000000413127825 */ /* 0x000fc800078e0202 */
[----:B------:R-:W-:Y:S01]  /*01c0*/  VIADD R21, R21, 0xa00 ;  /* 0x00000a0015157836 */ /* 0x000fe20000000000 */
[----:B------:R-:W3:Y:S03]  /*01d0*/  @P0 LDG.E.EL.64 R12, desc[UR6][R18.64] ;  /* 0x00000006120c0981 */ /* 0x000ee6000c2e1b00 */
[----:B------:R-:W-:Y:S01]  /*01e0*/  IMAD.WIDE R2, R21, 0x4, R2 ;  /* 0x0000000415027825 */ /* 0x000fe200078e0202 */
[----:B------:R-:W-:-:S06]  /*01f0*/  CS2R R20, SRZ ;  /* 0x0000000000147805 */ /* 0x000fcc000001ff00 */
[----:B------:R1:W4:Y:S01]  /*0200*/  @P0 LDG.E.EL.64 R20, desc[UR6][R2.64] ;  /* 0x0000000602140981 */ /* 0x000322000c2e1b00 */
[----:B------:R-:W5:Y:S01]  /*0210*/  S2UR UR5, SR_CgaCtaId ;  /* 0x00000000000579c3 */ /* 0x000f620000008800 */
[----:B------:R-:W-:-:S07]  /*0220*/  UMOV UR4, 0x400 ;  /* 0x0000040000047882 */ /* 0x000fce0000000000 */
[----:B-1----:R-:W1:Y:S01]  /*0230*/  LDC.64 R2, c[0x0][0x218] ;  /* 0x00008600ff027b82 */ /* 0x002e620000000a00 */
[----:B-----5:R-:W-:Y:S01]  /*0240*/  UPRMT UR4, UR5, 0x654, UR4 ;  /* 0x0000065405047896 */ /* 0x020fe20008000004 */
[C---:B--2---:R-:W-:Y:S02]  /*0250*/  FSETP.GT.AND P5, PT, R6.reuse, R10, PT ;  /* 0x0000000a0600720b */ /* 0x044fe40003fa4000 */
[----:B------:R-:W-:Y:S02]  /*0260*/  FSETP.NAN.AND P1, PT, R6, R6, PT ;  /* 0x000000060600720b */ /* 0x000fe40003f28000 */
[----:B---3--:R-:W-:-:S09]  /*0270*/  FSETP.NAN.AND P3, PT, R12, R12, PT ;  /* 0x0000000c0c00720b */ /* 0x008fd20003f68000 */
[----:B------:R-:W-:Y:S02]  /*0280*/  @!P5 SEL R6, R6, R10, P1 ;  /* 0x0000000a0606d207 */ /* 0x000fe40000800000 */
[----:B------:R-:W-:Y:S02]  /*0290*/  FSETP.GT.AND P1, PT, R7, R11, PT ;  /* 0x0000000b0700720b */ /* 0x000fe40003f24000 */
[----:B------:R-:W-:Y:S02]  /*02a0*/  FSETP.GEU.AND P2, PT, R6, R12, PT ;  /* 0x0000000c0600720b */ /* 0x000fe40003f4e000 */
[----:B----4-:R-:W-:Y:S02]  /*02b0*/  FSETP.NAN.AND P4, PT, R20, R20, PT ;  /* 0x000000141400720b */ /* 0x010fe40003f88000 */
[----:B------:R-:W-:Y:S02]  /*02c0*/  @!P3 SEL R12, R12, R6, !P2 ;  /* 0x000000060c0cb207 */ /* 0x000fe40005000000 */
[----:B------:R-:W-:-:S02]  /*02d0*/  SEL R10, RZ, 0x1, !P5 ;  /* 0x00000001ff0a7807 */ /* 0x000fc40006800000 */
[----:B------:R-:W-:Y:S02]  /*02e0*/  FSETP.NAN.AND P3, PT, R7, R7, PT ;  /* 0x000000070700720b */ /* 0x000fe40003f68000 */
[----:B------:R-:W-:Y:S02]  /*02f0*/  FSETP.NAN.AND P5, PT, R13, R13, PT ;  /* 0x0000000d0d00720b */ /* 0x000fe40003fa8000 */
[----:B------:R-:W-:Y:S02]  /*0300*/  @!P1 SEL R7, R7, R11, P3 ;  /* 0x0000000b07079207 */ /* 0x000fe40001800000 */
[----:B------:R-:W-:-:S04]  /*0310*/  FSETP.GEU.AND P3, PT, R12, R20, PT ;  /* 0x000000140c00720b */ /* 0x000fc80003f6e000 */
[----:B------:R-:W-:Y:S02]  /*0320*/  @!P4 SEL R20, R20, R12, !P3 ;  /* 0x0000000c1414c207 */ /* 0x000fe40005800000 */
[----:B------:R-:W-:-:S04]  /*0330*/  FSETP.GEU.AND P4, PT, R7, R13, PT ;  /* 0x0000000d0700720b */ /* 0x000fc80003f8e000 */
[----:B------:R-:W-:Y:S02]  /*0340*/  @!P5 SEL R13, R13, R7, !P4 ;  /* 0x000000070d0dd207 */ /* 0x000fe40006000000 */
[-C--:B------:R-:W-:Y:S02]  /*0350*/  FSETP.NAN.AND P5, PT, R21, R21.reuse, PT ;  /* 0x000000151500720b */ /* 0x080fe40003fa8000 */
[----:B------:R-:W-:Y:S02]  /*0360*/  FSETP.GEU.AND P6, PT, R13, R21, PT ;  /* 0x000000150d00720b */ /* 0x000fe40003fce000 */
[----:B------:R-:W-:-:S09]  /*0370*/  LEA R12, R9, UR4, 0x2 ;  /* 0x00000004090c7c11 */ /* 0x000fd2000f8e10ff */
[----:B------:R-:W-:-:S05]  /*0380*/  @!P5 SEL R21, R21, R13, !P6 ;  /* 0x0000000d1515d207 */ /* 0x000fca0007000000 */
[----:B------:R2:W-:Y:S01]  /*0390*/  STS.64 [R12], R20 ;  /* 0x000000140c007388 */ /* 0x0005e20000000a00 */
[----:B------:R-:W-:-:S04]  /*03a0*/  LOP3.LUT R11, R8, 0x7f, RZ, 0xc0, !PT ;  /* 0x0000007f080b7812 */ /* 0x000fc800078ec0ff */
[----:B------:R-:W-:Y:S01]  /*03b0*/  LEA R13, R11, UR4, 0x2 ;  /* 0x000000040b0d7c11 */ /* 0x000fe2000f8e10ff */
[----:B------:R-:W-:Y:S01]  /*03c0*/  BAR.SYNC.DEFER_BLOCKING 0x0 ;  /* 0x0000000000007b1d */ /* 0x000fe20000010000 */
[----:B------:R-:W-:-:S04]  /*03d0*/  SHF.R.S32.HI R9, RZ, 0x1f, R0 ;  /* 0x0000001fff097819 */ /* 0x000fc80000011400 */
[----:B------:R-:W-:Y:S01]  /*03e0*/  LEA.HI R9, R9, R0, RZ, 0x2 ;  /* 0x0000000009097211 */ /* 0x000fe200078f10ff */
[----:B--2---:R-:W-:Y:S01]  /*03f0*/  IMAD R12, R0, 0x200, R5 ;  /* 0x00000200000c7824 */ /* 0x004fe200078e0205 */
[----:B------:R-:W-:Y:S01]  /*0400*/  PRMT R4, R11, 0x6540, R4 ;  /* 0x000065400b047816 */ /* 0x000fe20000000004 */
[----:B------:R-:W-:Y:S02]  /*0410*/  ULDC.64 UR4, c[0x0][0x220] ;  /* 0x0000880000047ab9 */ /* 0x000fe40000000a00 */
[C---:B------:R-:W-:Y:S01]  /*0420*/  IMAD.SHL.U32 R8, R9.reuse, 0x200, RZ ;  /* 0x0000020009087824 */ /* 0x040fe200078e00ff */
[----:B------:R-:W2:Y:S04]  /*0430*/  LDS R6, [R13] ;  /* 0x000000000d067984 */ /* 0x000ea80000000800 */
[----:B------:R-:W3:Y:S01]  /*0440*/  LDS R7, [R13+0x200] ;  /* 0x000200000d077984 */ /* 0x000ee20000000800 */
[----:B------:R-:W-:-:S02]  /*0450*/  LOP3.LUT R9, R9, 0xfffffffc, RZ, 0xc0, !PT ;  /* 0xfffffffc09097812 */ /* 0x000fc400078ec0ff */
[----:B------:R-:W-:Y:S02]  /*0460*/  LOP3.LUT R8, R8, 0xfffff800, RZ, 0xc0, !PT ;  /* 0xfffff80008087812 */ /* 0x000fe400078ec0ff */
[----:B------:R-:W-:Y:S02]  /*0470*/  ISETP.GE.AND P5, PT, R0, 0x10, PT ;  /* 0x000000100000780c */ /* 0x000fe40003fa6270 */
[----:B------:R-:W-:Y:S02]  /*0480*/  IADD3 R9, R8, R0, -R9 ;  /* 0x0000000008097210 */ /* 0x000fe40007ffe809 */
[----:B------:R-:W-:Y:S02]  /*0490*/  LOP3.LUT R0, R4, 0x80, RZ, 0xfc, !PT ;  /* 0x0000008004007812 */ /* 0x000fe400078efcff */
[----:B------:R-:W-:Y:S02]  /*04a0*/  SEL R10, R10, 0x2, P2 ;  /* 0x000000020a0a7807 */ /* 0x000fe40001000000 */
[----:B------:R-:W-:-:S02]  /*04b0*/  ISETP.LT.AND P2, PT, R4, 0x200, !P5 ;  /* 0x000002000400780c */ /* 0x000fc40006f41270 */
[----:B------:R-:W-:Y:S02]  /*04c0*/  SEL R5, RZ, 0x1, !P1 ;  /* 0x00000001ff057807 */ /* 0x000fe40004800000 */
[----:B------:R-:W-:Y:S01]  /*04d0*/  ISETP.LT.AND P1, PT, R0, 0x200, !P5 ;  /* 0x000002000000780c */ /* 0x000fe20006f21270 */
[--C-:B------:R-:W-:Y:S02]  /*04e0*/  IMAD R11, R4, 0x4, R9.reuse ;  /* 0x00000004040b7824 */ /* 0x100fe400078e0209 */
[----:B------:R-:W-:Y:S01]  /*04f0*/  IMAD R9, R0, 0x4, R9 ;  /* 0x0000000400097824 */ /* 0x000fe200078e0209 */
[----:B------:R-:W-:Y:S01]  /*0500*/  SEL R0, R5, 0x2, P4 ;  /* 0x0000000205007807 */ /* 0x000fe20002000000 */
[--C-:B-1----:R-:W-:Y:S01]  /*0510*/  IMAD.WIDE R4, R11, 0x4, R2.reuse ;  /* 0x000000040b047825 */ /* 0x102fe200078e0202 */
[----:B------:R-:W-:Y:S02]  /*0520*/  SEL R10, R10, 0x3, P3 ;  /* 0x000000030a0a7807 */ /* 0x000fe40001800000 */
[----:B------:R-:W-:Y:S01]  /*0530*/  IADD3 R8, P3, R12, UR4, RZ ;  /* 0x000000040c087c10 */ /* 0x000fe2000ff7e0ff */
[----:B------:R-:W-:Y:S01]  /*0540*/  IMAD.WIDE R2, R9, 0x4, R2 ;  /* 0x0000000409027825 */ /* 0x000fe200078e0202 */
[----:B------:R-:W-:-:S02]  /*0550*/  SEL R11, R0, 0x3, P6 ;  /* 0x00000003000b7807 */ /* 0x000fc40003000000 */
[----:B------:R-:W-:-:S03]  /*0560*/  LEA.HI.X.SX32 R9, R12, UR5, 0x1, P3 ;  /* 0x000000050c097c11 */ /* 0x000fc600098f0eff */
[----:B------:R-:W-:Y:S01]  /*0570*/  IMAD R11, R11, 0x100, R10 ;  /* 0x000001000b0b7824 */ /* 0x000fe200078e020a */
[----:B--2---:R1:W-:Y:S04]  /*0580*/  @P2 STG.E desc[UR6][R4.64], R6 ;  /* 0x0000000604002986 */ /* 0x0043e8000c101906 */
[----:B---3--:R1:W-:Y:S01]  /*0590*/  @P1 STG.E desc[UR6][R2.64], R7 ;  /* 0x0000000702001986 */ /* 0x0083e2000c101906 */
[----:B------:R-:W-:Y:S05]  /*05a0*/  @!P0 EXIT ;  /* 0x000000000000894d */ /* 0x000fea0003800000 */
[----:B------:R-:W-:Y:S01]  /*05b0*/  STG.E.U16 desc[UR6][R8.64], R11 ;  /* 0x0000000b08007986 */ /* 0x000fe2000c101506 */
[----:B------:R-:W-:Y:S05]  /*05c0*/  EXIT ;  /* 0x000000000000794d */ /* 0x000fea0003800000 */
.L_x_0:
[----:B------:R-:W-:-:S00]  /*05d0*/  BRA `(.L_x_0) ;  /* 0xfffffffc00fc7947 */ /* 0x000fc0000383ffff */
[----:B------:R-:W-:-:S00]  /*05e0*/  NOP ;  /* 0x0000000000007918 */ /* 0x000fc00000000000 */
        /* <DEDUP_REMOVED lines=9> */
.L_x_1:


//--------------------- .nv.shared.triton_poi_fused_max_pool2d_with_indices_18 --------------------------
	.section	.nv.shared.triton_poi_fused_max_pool2d_with_indices_18,"aw",@nobits
	.sectionflags	@""
	.align	16
	.zero		1024


//--------------------- .nv.constant0.triton_poi_fused_max_pool2d_with_indices_18 --------------------------
	.section	.nv.constant0.triton_poi_fused_max_pool2d_with_indices_18,"a",@progbits
	.sectionflags	@""
	.align	4
.nv.constant0.triton_poi_fused_max_pool2d_with_indices_18:
	.zero		560
